	.headerflags	@"EF_CUDA_TEXMODE_UNIFIED EF_CUDA_64BIT_ADDRESS EF_CUDA_ACCELERATORS EF_CUDA_SM90 EF_CUDA_VIRTUAL_SM(EF_CUDA_SM90)"
	.elftype	@"ET_EXEC"


//--------------------- .nv.info                  --------------------------
	.section	.nv.info,"",@"SHT_CUDA_INFO"
	.align	4


	//----- nvinfo : EIATTR_REGCOUNT
	.align		4
        /*0000*/ 	.byte	0x04, 0x2f
        /*0002*/ 	.short	(.L_1 - .L_0)
	.align		4
.L_0:
        /*0004*/ 	.word	index@(triton_poi_fused_convolution_20)
        /*0008*/ 	.word	0x0000000c


	//----- nvinfo : EIATTR_MIN_STACK_SIZE
	.align		4
.L_1:
        /*000c*/ 	.byte	0x04, 0x12
        /*000e*/ 	.short	(.L_3 - .L_2)
	.align		4
.L_2:
        /*0010*/ 	.word	index@(triton_poi_fused_convolution_20)
        /*0014*/ 	.word	0x00000000


	//----- nvinfo : EIATTR_FRAME_SIZE
	.align		4
.L_3:
        /*0018*/ 	.byte	0x04, 0x11
        /*001a*/ 	.short	(.L_5 - .L_4)
	.align		4
.L_4:
        /*001c*/ 	.word	index@(triton_poi_fused_convolution_20)
        /*0020*/ 	.word	0x00000000


	//----- nvinfo : EIATTR_MIN_STACK_SIZE
	.align		4
.L_5:
        /*0024*/ 	.byte	0x04, 0x12
        /*0026*/ 	.short	(.L_7 - .L_6)
	.align		4
.L_6:
        /*0028*/ 	.word	index@(triton_poi_fused_convolution_20)
        /*002c*/ 	.word	0x00000000
.L_7:


//--------------------- .nv.info.triton_poi_fused_convolution_20 --------------------------
	.section	.nv.info.triton_poi_fused_convolution_20,"",@"SHT_CUDA_INFO"
	.sectionflags	@""
	.align	4


	//----- nvinfo : EIATTR_CUDA_API_VERSION
	.align		4
        /*0000*/ 	.byte	0x04, 0x37
        /*0002*/ 	.short	(.L_9 - .L_8)
.L_8:
        /*0004*/ 	.word	0x0000007c


	//----- nvinfo : EIATTR_KPARAM_INFO
	.align		4
.L_9:
        /*0008*/ 	.byte	0x04, 0x17
        /*000a*/ 	.short	(.L_11 - .L_10)
.L_10:
        /*000c*/ 	.word	0x00000000
        /*0010*/ 	.short	0x0002
        /*0012*/ 	.short	0x0010
        /*0014*/ 	.byte	0x00, 0xf0, 0x11, 0x00


	//----- nvinfo : EIATTR_KPARAM_INFO
	.align		4
.L_11:
        /*0018*/ 	.byte	0x04, 0x17
        /*001a*/ 	.short	(.L_13 - .L_12)
.L_12:
        /*001c*/ 	.word	0x00000000
        /*0020*/ 	.short	0x0001
        /*0022*/ 	.short	0x0008
        /*0024*/ 	.byte	0x00, 0xf4, 0x21, 0x00


	//----- nvinfo : EIATTR_KPARAM_INFO
	.align		4
.L_13:
        /*0028*/ 	.byte	0x04, 0x17
        /*002a*/ 	.short	(.L_15 - .L_14)
.L_14:
        /*002c*/ 	.word	0x00000000
        /*0030*/ 	.short	0x0000
        /*0032*/ 	.short	0x0000
        /*0034*/ 	.byte	0x00, 0xf4, 0x21, 0x00


	//----- nvinfo : EIATTR_SPARSE_MMA_MASK
	.align		4
.L_15:
        /*0038*/ 	.byte	0x03, 0x50
        /*003a*/ 	.short	0x0000


	//----- nvinfo : EIATTR_MAXREG_COUNT
	.align		4
        /*003c*/ 	.byte	0x03, 0x1b
        /*003e*/ 	.short	0x00ff


	//----- nvinfo : EIATTR_EXIT_INSTR_OFFSETS
	.align		4
        /*0040*/ 	.byte	0x04, 0x1c
        /*0042*/ 	.short	(.L_17 - .L_16)


	//   ....[0]....
.L_16:
        /*0044*/ 	.word	0x00000170


	//   ....[1]....
        /*0048*/ 	.word	0x00000190


	//----- nvinfo : EIATTR_REQNTID
	.align		4
.L_17:
        /*004c*/ 	.byte	0x04, 0x10
        /*004e*/ 	.short	(.L_19 - .L_18)
.L_18:
        /*0050*/ 	.word	0x00000080
        /*0054*/ 	.word	0x00000001
        /*0058*/ 	.word	0x00000001


	//----- nvinfo : EIATTR_CBANK_PARAM_SIZE
	.align		4
.L_19:
        /*005c*/ 	.byte	0x03, 0x19
        /*005e*/ 	.short	0x0014


	//----- nvinfo : EIATTR_PARAM_CBANK
	.align		4
        /*0060*/ 	.byte	0x04, 0x0a
        /*0062*/ 	.short	(.L_21 - .L_20)
	.align		4
.L_20:
        /*0064*/ 	.word	index@(.nv.constant0.triton_poi_fused_convolution_20)
        /*0068*/ 	.short	0x0210
        /*006a*/ 	.short	0x0014


	//----- nvinfo : EIATTR_SW_WAR
	.align		4
.L_21:
        /*006c*/ 	.byte	0x04, 0x36
        /*006e*/ 	.short	(.L_23 - .L_22)
.L_22:
        /*0070*/ 	.word	0x00000008
.L_23:


//--------------------- .nv.callgraph             --------------------------
	.section	.nv.callgraph,"",@"SHT_CUDA_CALLGRAPH"
	.align	4
	.sectionentsize	8
	.align		4
        /*0000*/ 	.word	0x00000000
	.align		4
        /*0004*/ 	.word	0xffffffff
	.align		4
        /*0008*/ 	.word	0x00000000
	.align		4
        /*000c*/ 	.word	0xfffffffe
	.align		4
        /*0010*/ 	.word	0x00000000
	.align		4
        /*0014*/ 	.word	0xfffffffd
	.align		4
        /*0018*/ 	.word	0x00000000
	.align		4
        /*001c*/ 	.word	0xfffffffc


//--------------------- .text.triton_poi_fused_convolution_20 --------------------------
	.section	.text.triton_poi_fused_convolution_20,"ax",@progbits
	.align	128
        .global         triton_poi_fused_convolution_20
        .type           triton_poi_fused_convolution_20,@function
        .size           triton_poi_fused_convolution_20,(.L_x_1 - triton_poi_fused_convolution_20)
        .other          triton_poi_fused_convolution_20,@"STO_CUDA_ENTRY STV_DEFAULT"
triton_poi_fused_convolution_20:
.text.triton_poi_fused_convolution_20:
[----:B------:R-:W0:Y:S02]  /*0000*/  LDC R1, c[0x0][0x28] ;  /* 0x00000a00ff017b82 */ /* 0x000e240000000800 */
[----:B------:R-:W1:Y:S01]  /*0010*/  S2R R0, SR_TID.X ;  /* 0x0000000000007919 */ /* 0x000e620000002100 */
[----:B------:R-:W2:Y:S01]  /*0020*/  LDC.64 R2, c[0x0][0x210] ;  /* 0x00008400ff027b82 */ /* 0x000ea20000000a00 */
[----:B------:R-:W-:Y:S01]  /*0030*/  ULDC.64 UR4, c[0x0][0x208] ;  /* 0x0000820000047ab9 */ /* 0x000fe20000000a00 */
[----:B------:R-:W3:Y:S01]  /*0040*/  S2R R7, SR_CTAID.X ;  /* 0x0000000000077919 */ /* 0x000ee20000002500 */
[----:B-1----:R-:W-:Y:S02]  /*0050*/  LOP3.LUT R0, R0, 0x7f, RZ, 0xc0, !PT ;  /* 0x0000007f00007812 */ /* 0x002fe400078ec0ff */
[----:B---3--:R-:W-:-:S03]  /*0060*/  SHF.R.S32.HI R4, RZ, 0x18, R7 ;  /* 0x00000018ff047819 */ /* 0x008fc60000011407 */
[----:B------:R-:W-:Y:S01]  /*0070*/  IMAD R7, R7, 0x80, R0 ;  /* 0x0000008007077824 */ /* 0x000fe200078e0200 */
[----:B------:R-:W-:-:S03]  /*0080*/  SGXT R0, R4, 0x1 ;  /* 0x000000010400781a */ /* 0x000fc60000000200 */
[C---:B--2---:R-:W-:Y:S01]  /*0090*/  IMAD.WIDE R2, R7.reuse, 0x4, R2 ;  /* 0x0000000407027825 */ /* 0x044fe200078e0202 */
[----:B------:R-:W1:Y:S01]  /*00a0*/  LDC.64 R4, c[0x0][0x218] ;  /* 0x00008600ff047b82 */ /* 0x000e620000000a00 */
[----:B------:R-:W-:Y:S02]  /*00b0*/  ISETP.GE.AND P0, PT, R7, 0x200, PT ;  /* 0x000002000700780c */ /* 0x000fe40003f06270 */
[----:B------:R-:W-:Y:S01]  /*00c0*/  LEA.HI R0, R0, R7, RZ, 0x6 ;  /* 0x0000000700007211 */ /* 0x000fe200078f30ff */
[----:B------:R-:W-:-:S03]  /*00d0*/  IMAD.MOV.U32 R7, RZ, RZ, RZ ;  /* 0x000000ffff077224 */ /* 0x000fc600078e00ff */
[----:B------:R-:W-:-:S04]  /*00e0*/  SHF.R.S32.HI R9, RZ, 0x6, R0 ;  /* 0x00000006ff097819 */ /* 0x000fc80000011400 */
[----:B------:R-:W-:-:S04]  /*00f0*/  LEA.HI R0, R0, R9, RZ, 0x1 ;  /* 0x0000000900007211 */ /* 0x000fc800078f08ff */
[----:B------:R-:W-:-:S05]  /*0100*/  LOP3.LUT R0, R0, 0xfffffffe, RZ, 0xc0, !PT ;  /* 0xfffffffe00007812 */ /* 0x000fca00078ec0ff */
[----:B------:R-:W-:Y:S02]  /*0110*/  IMAD.IADD R9, R9, 0x1, -R0 ;  /* 0x0000000109097824 */ /* 0x000fe400078e0a00 */
[----:B------:R-:W-:Y:S02]  /*0120*/  IMAD.MOV.U32 R0, RZ, RZ, RZ ;  /* 0x000000ffff007224 */ /* 0x000fe400078e00ff */
[----:B-1----:R-:W-:-:S04]  /*0130*/  IMAD.WIDE R4, R9, 0x4, R4 ;  /* 0x0000000409047825 */ /* 0x002fc800078e0204 */
[----:B------:R-:W2:Y:S04]  /*0140*/  @!P0 LDG.E R0, desc[UR4][R2.64] ;  /* 0x0000000402008981 */ /* 0x000ea8000c1e1900 */
[----:B------:R-:W2:Y:S02]  /*0150*/  @!P0 LDG.E.EL R7, desc[UR4][R4.64] ;  /* 0x0000000404078981 */ /* 0x000ea4000c2e1900 */
[----:B--2---:R-:W-:Y:S01]  /*0160*/  FADD R7, R7, R0 ;  /* 0x0000000007077221 */ /* 0x004fe20000000000 */
[----:B------:R-:W-:Y:S06]  /*0170*/  @P0 EXIT ;  /* 0x000000000000094d */ /* 0x000fec0003800000 */
[----:B------:R-:W-:Y:S01]  /*0180*/  STG.E desc[UR4][R2.64], R7 ;  /* 0x0000000702007986 */ /* 0x000fe2000c101904 */
[----:B------:R-:W-:Y:S05]  /*0190*/  EXIT ;  /* 0x000000000000794d */ /* 0x000fea0003800000 */
.L_x_0:
[----:B------:R-:W-:-:S00]  /*01a0*/  BRA `(.L_x_0) ;  /* 0xfffffffc00fc7947 */ /* 0x000fc0000383ffff */
[----:B------:R-:W-:-:S00]  /*01b0*/  NOP ;  /* 0x0000000000007918 */ /* 0x000fc00000000000 */
        /* <DEDUP_REMOVED lines=12> */
.L_x_1:


//--------------------- .nv.constant0.triton_poi_fused_convolution_20 --------------------------
	.section	.nv.constant0.triton_poi_fused_convolution_20,"a",@progbits
	.sectionflags	@""
	.align	4
.nv.constant0.triton_poi_fused_convolution_20:
	.zero		548
